//
// Generated by NVIDIA NVVM Compiler
//
// Compiler Build ID: CL-36424714
// Cuda compilation tools, release 13.0, V13.0.88
// Based on NVVM 20.0.0
//

.version 9.0
.target sm_100
.address_size 64

	// .globl	_Z10ref_kernelPfS_i
// _ZZ10ref_kernelPfS_iE4smem has been demoted

.visible .entry _Z10ref_kernelPfS_i(
	.param .u64 .ptr .align 1 _Z10ref_kernelPfS_i_param_0,
	.param .u64 .ptr .align 1 _Z10ref_kernelPfS_i_param_1,
	.param .u32 _Z10ref_kernelPfS_i_param_2
)
{
	.reg .pred 	%p<6>;
	.reg .b32 	%r<24>;
	.reg .b32 	%f<30>;
	.reg .b64 	%rd<18>;
	// demoted variable
	.shared .align 4 .b8 _ZZ10ref_kernelPfS_iE4smem[128];
	ld.param.u64 	%rd9, [_Z10ref_kernelPfS_i_param_0];
	ld.param.u64 	%rd8, [_Z10ref_kernelPfS_i_param_1];
	ld.param.u32 	%r12, [_Z10ref_kernelPfS_i_param_2];
	cvta.to.global.u64 	%rd1, %rd9;
	mov.u32 	%r1, %tid.x;
	setp.ge.s32 	%p1, %r1, %r12;
	mov.f32 	%f29, 0f00000000;
	@%p1 bra 	$L__BB0_7;
	shl.b32 	%r13, %r1, 2;
	mov.u32 	%r14, _ZZ10ref_kernelPfS_iE4smem;
	add.s32 	%r2, %r14, %r13;
	not.b32 	%r15, %r1;
	add.s32 	%r3, %r12, %r15;
	and.b32  	%r16, %r3, 96;
	setp.eq.s32 	%p2, %r16, 96;
	mov.f32 	%f29, 0f00000000;
	mov.u32 	%r22, %r1;
	@%p2 bra 	$L__BB0_4;
	mul.wide.u32 	%rd10, %r1, 4;
	add.s64 	%rd16, %rd1, %rd10;
	shr.u32 	%r17, %r3, 5;
	add.s32 	%r18, %r17, 1;
	and.b32  	%r19, %r18, 3;
	neg.s32 	%r20, %r19;
	mov.f32 	%f29, 0f00000000;
	mov.u32 	%r22, %r1;
$L__BB0_3:
	.pragma "nounroll";
	ld.global.f32 	%f12, [%rd16];
	st.shared.f32 	[%r2], %f12;
	bar.sync 	0;
	ld.shared.f32 	%f13, [%r2];
	add.f32 	%f29, %f29, %f13;
	bar.sync 	0;
	add.s32 	%r22, %r22, 32;
	add.s64 	%rd16, %rd16, 128;
	add.s32 	%r20, %r20, 1;
	setp.ne.s32 	%p3, %r20, 0;
	@%p3 bra 	$L__BB0_3;
$L__BB0_4:
	setp.lt.u32 	%p4, %r3, 96;
	@%p4 bra 	$L__BB0_7;
	mul.wide.u32 	%rd11, %r22, 4;
	add.s64 	%rd12, %rd11, %rd1;
	add.s64 	%rd17, %rd12, 256;
$L__BB0_6:
	ld.global.f32 	%f14, [%rd17+-256];
	st.shared.f32 	[%r2], %f14;
	bar.sync 	0;
	ld.shared.f32 	%f15, [%r2];
	add.f32 	%f16, %f29, %f15;
	bar.sync 	0;
	ld.global.f32 	%f17, [%rd17+-128];
	st.shared.f32 	[%r2], %f17;
	bar.sync 	0;
	ld.shared.f32 	%f18, [%r2];
	add.f32 	%f19, %f16, %f18;
	bar.sync 	0;
	ld.global.f32 	%f20, [%rd17];
	st.shared.f32 	[%r2], %f20;
	bar.sync 	0;
	ld.shared.f32 	%f21, [%r2];
	add.f32 	%f22, %f19, %f21;
	bar.sync 	0;
	ld.global.f32 	%f23, [%rd17+128];
	st.shared.f32 	[%r2], %f23;
	bar.sync 	0;
	ld.shared.f32 	%f24, [%r2];
	add.f32 	%f29, %f22, %f24;
	bar.sync 	0;
	add.s32 	%r22, %r22, 128;
	add.s64 	%rd17, %rd17, 512;
	setp.lt.s32 	%p5, %r22, %r12;
	@%p5 bra 	$L__BB0_6;
$L__BB0_7:
	cvta.to.global.u64 	%rd13, %rd8;
	mul.wide.u32 	%rd14, %r1, 4;
	add.s64 	%rd15, %rd13, %rd14;
	st.global.f32 	[%rd15], %f29;
	ret;

}


// ===== COMPILED SASS (sm_100) =====

	.target	sm_100

	.elftype	@"ET_EXEC"


//--------------------- .note.nv.tkinfo           --------------------------
	.section	.note.nv.tkinfo,"",@"SHT_NOTE"
	.sectionflags	@"SHF_NOTE_NV_TKINFO"
	.tkinfo
        /*0018*/ 	.word	0x00000002
        /*0030*/ 	.string	""
        /*0030*/ 	.string	"ptxas"
        /*0030*/ 	.string	"Cuda compilation tools, release 13.0, V13.0.88"
        /*0030*/ 	.string	"Build cuda_13.0.r13.0/compiler.36424714_0"
        /*0030*/ 	.string	"-arch sm_100 -m 64 "



//--------------------- .note.nv.cuinfo           --------------------------
	.section	.note.nv.cuinfo,"",@"SHT_NOTE"
	.sectionflags	@"SHF_NOTE_NV_CUINFO"
        /*0018*/ 	.short	0x0002
        /*001a*/ 	.short	0x0064
        /*001c*/ 	.short	0x0082
	.zero		2


//--------------------- .nv.info                  --------------------------
	.section	.nv.info,"",@"SHT_CUDA_INFO"
	.align	4


	//----- nvinfo : EIATTR_REGCOUNT
	.align		4
        /*0000*/ 	.byte	0x04, 0x2f
        /*0002*/ 	.short	(.L_1 - .L_0)
	.align		4
.L_0:
        /*0004*/ 	.word	index@(_Z10ref_kernelPfS_i)
        /*0008*/ 	.word	0x00000012


	//----- nvinfo : EIATTR_FRAME_SIZE
	.align		4
.L_1:
        /*000c*/ 	.byte	0x04, 0x11
        /*000e*/ 	.short	(.L_3 - .L_2)
	.align		4
.L_2:
        /*0010*/ 	.word	index@(_Z10ref_kernelPfS_i)
        /*0014*/ 	.word	0x00000000


	//----- nvinfo : EIATTR_MIN_STACK_SIZE
	.align		4
.L_3:
        /*0018*/ 	.byte	0x04, 0x12
        /*001a*/ 	.short	(.L_5 - .L_4)
	.align		4
.L_4:
        /*001c*/ 	.word	index@(_Z10ref_kernelPfS_i)
        /*0020*/ 	.word	0x00000000
.L_5:


//--------------------- .nv.compat                --------------------------
	.section	.nv.compat,"",@"SHT_CUDA_COMPAT_INFO"
	.align	4
        /*0000*/ 	.byte	0x02, 0x09, 0x00, 0x00, 0x02, 0x02, 0x01, 0x00, 0x02, 0x05, 0x05, 0x00, 0x03, 0x07, 0x01, 0x01
        /*0010*/ 	.byte	0x02, 0x03, 0x00, 0x00, 0x02, 0x06, 0x01, 0x00, 0x04, 0x0b, 0x08, 0x00, 0x09, 0x00, 0x00, 0x00
        /*0020*/ 	.byte	0x00, 0x00, 0x00, 0x00


//--------------------- .nv.info._Z10ref_kernelPfS_i --------------------------
	.section	.nv.info._Z10ref_kernelPfS_i,"",@"SHT_CUDA_INFO"
	.sectionflags	@""
	.align	4


	//----- nvinfo : EIATTR_CUDA_API_VERSION
	.align		4
        /*0000*/ 	.byte	0x04, 0x37
        /*0002*/ 	.short	(.L_7 - .L_6)
.L_6:
        /*0004*/ 	.word	0x00000082


	//----- nvinfo : EIATTR_KPARAM_INFO
	.align		4
.L_7:
        /*0008*/ 	.byte	0x04, 0x17
        /*000a*/ 	.short	(.L_9 - .L_8)
.L_8:
        /*000c*/ 	.word	0x00000000
        /*0010*/ 	.short	0x0002
        /*0012*/ 	.short	0x0010
        /*0014*/ 	.byte	0x00, 0xf0, 0x11, 0x00


	//----- nvinfo : EIATTR_KPARAM_INFO
	.align		4
.L_9:
        /*0018*/ 	.byte	0x04, 0x17
        /*001a*/ 	.short	(.L_11 - .L_10)
.L_10:
        /*001c*/ 	.word	0x00000000
        /*0020*/ 	.short	0x0001
        /*0022*/ 	.short	0x0008
        /*0024*/ 	.byte	0x00, 0xf5, 0x21, 0x00


	//----- nvinfo : EIATTR_KPARAM_INFO
	.align		4
.L_11:
        /*0028*/ 	.byte	0x04, 0x17
        /*002a*/ 	.short	(.L_13 - .L_12)
.L_12:
        /*002c*/ 	.word	0x00000000
        /*0030*/ 	.short	0x0000
        /*0032*/ 	.short	0x0000
        /*0034*/ 	.byte	0x00, 0xf5, 0x21, 0x00


	//----- nvinfo : EIATTR_SPARSE_MMA_MASK
	.align		4
.L_13:
        /*0038*/ 	.byte	0x03, 0x50
        /*003a*/ 	.short	0x0000


	//----- nvinfo : EIATTR_MAXREG_COUNT
	.align		4
        /*003c*/ 	.byte	0x03, 0x1b
        /*003e*/ 	.short	0x00ff


	//----- nvinfo : EIATTR_NUM_BARRIERS
	.align		4
        /*0040*/ 	.byte	0x02, 0x4c
        /*0042*/ 	.byte	0x01
	.zero		1


	//----- nvinfo : EIATTR_MERCURY_ISA_VERSION
	.align		4
        /*0044*/ 	.byte	0x03, 0x5f
        /*0046*/ 	.short	0x0101


	//----- nvinfo : EIATTR_VRC_CTA_INIT_COUNT
	.align		4
        /*0048*/ 	.byte	0x02, 0x4a
	.zero		1
	.zero		1


	//----- nvinfo : EIATTR_EXIT_INSTR_OFFSETS
	.align		4
        /*004c*/ 	.byte	0x04, 0x1c
        /*004e*/ 	.short	(.L_15 - .L_14)


	//   ....[0]....
.L_14:
        /*0050*/ 	.word	0x00000510


	//----- nvinfo : EIATTR_CRS_STACK_SIZE
	.align		4
.L_15:
        /*0054*/ 	.byte	0x04, 0x1e
        /*0056*/ 	.short	(.L_17 - .L_16)
.L_16:
        /*0058*/ 	.word	0x00000000


	//----- nvinfo : EIATTR_CBANK_PARAM_SIZE
	.align		4
.L_17:
        /*005c*/ 	.byte	0x03, 0x19
        /*005e*/ 	.short	0x0014


	//----- nvinfo : EIATTR_PARAM_CBANK
	.align		4
        /*0060*/ 	.byte	0x04, 0x0a
        /*0062*/ 	.short	(.L_19 - .L_18)
	.align		4
.L_18:
        /*0064*/ 	.word	index@(.nv.constant0._Z10ref_kernelPfS_i)
        /*0068*/ 	.short	0x0380
        /*006a*/ 	.short	0x0014


	//----- nvinfo : EIATTR_SW_WAR
	.align		4
.L_19:
        /*006c*/ 	.byte	0x04, 0x36
        /*006e*/ 	.short	(.L_21 - .L_20)
.L_20:
        /*0070*/ 	.word	0x00000008
.L_21:


//--------------------- .nv.callgraph             --------------------------
	.section	.nv.callgraph,"",@"SHT_CUDA_CALLGRAPH"
	.align	4
	.sectionentsize	8
	.align		4
        /*0000*/ 	.word	0x00000000
	.align		4
        /*0004*/ 	.word	0xffffffff
	.align		4
        /*0008*/ 	.word	0x00000000
	.align		4
        /*000c*/ 	.word	0xfffffffe
	.align		4
        /*0010*/ 	.word	0x00000000
	.align		4
        /*0014*/ 	.word	0xfffffffd
	.align		4
        /*0018*/ 	.word	0x00000000
	.align		4
        /*001c*/ 	.word	0xfffffffc


//--------------------- .text._Z10ref_kernelPfS_i --------------------------
	.section	.text._Z10ref_kernelPfS_i,"ax",@progbits
	.align	128
        .global         _Z10ref_kernelPfS_i
        .type           _Z10ref_kernelPfS_i,@function
        .size           _Z10ref_kernelPfS_i,(.L_x_6 - _Z10ref_kernelPfS_i)
        .other          _Z10ref_kernelPfS_i,@"STO_CUDA_ENTRY STV_DEFAULT"
_Z10ref_kernelPfS_i:
.text._Z10ref_kernelPfS_i:
[----:B------:R-:W-:Y:S01]  /*0000*/  LDC R1, c[0x0][0x37c] ;  /* 0x0000df00ff017b82 */ /* 0x000fe20000000800 */
[----:B------:R-:W0:Y:S01]  /*0010*/  S2R R0, SR_TID.X ;  /* 0x0000000000007919 */ /* 0x000e220000002100 */
[----:B------:R-:W0:Y:S01]  /*0020*/  LDCU UR8, c[0x0][0x390] ;  /* 0x00007200ff0877ac */ /* 0x000e220008000800 */
[----:B------:R-:W-:Y:S01]  /*0030*/  BSSY.RECONVERGENT B0, `(.L_x_0) ;  /* 0x000004a000007945 */ /* 0x000fe20003800200 */
[----:B------:R-:W-:Y:S01]  /*0040*/  IMAD.MOV.U32 R3, RZ, RZ, RZ ;  /* 0x000000ffff037224 */ /* 0x000fe200078e00ff */
[----:B------:R-:W1:Y:S01]  /*0050*/  LDCU.64 UR6, c[0x0][0x358] ;  /* 0x00006b00ff0677ac */ /* 0x000e620008000a00 */
[----:B0-----:R-:W-:-:S13]  /*0060*/  ISETP.GE.AND P0, PT, R0, UR8, PT ;  /* 0x0000000800007c0c */ /* 0x001fda000bf06270 */
[----:B-1----:R-:W-:Y:S05]  /*0070*/  @P0 BRA `(.L_x_1) ;  /* 0x0000000400140947 */ /* 0x002fea0003800000 */
[----:B------:R-:W0:Y:S01]  /*0080*/  S2UR UR5, SR_CgaCtaId ;  /* 0x00000000000579c3 */ /* 0x000e220000008800 */
[----:B------:R-:W-:Y:S01]  /*0090*/  LOP3.LUT R2, RZ, R0, RZ, 0x33, !PT ;  /* 0x00000000ff027212 */ /* 0x000fe200078e33ff */
[----:B------:R-:W-:Y:S01]  /*00a0*/  UMOV UR4, 0x400 ;  /* 0x0000040000047882 */ /* 0x000fe20000000000 */
[----:B------:R-:W-:Y:S02]  /*00b0*/  HFMA2 R3, -RZ, RZ, 0, 0 ;  /* 0x00000000ff037431 */ /* 0x000fe400000001ff */
[----:B------:R-:W-:Y:S02]  /*00c0*/  IMAD.MOV.U32 R6, RZ, RZ, R0 ;  /* 0x000000ffff067224 */ /* 0x000fe400078e0000 */
[----:B------:R-:W-:-:S05]  /*00d0*/  VIADD R7, R2, UR8 ;  /* 0x0000000802077c36 */ /* 0x000fca0008000000 */
[C---:B------:R-:W-:Y:S02]  /*00e0*/  LOP3.LUT R2, R7.reuse, 0x60, RZ, 0xc0, !PT ;  /* 0x0000006007027812 */ /* 0x040fe400078ec0ff */
[----:B------:R-:W-:Y:S02]  /*00f0*/  ISETP.GE.U32.AND P0, PT, R7, 0x60, PT ;  /* 0x000000600700780c */ /* 0x000fe40003f06070 */
[----:B------:R-:W-:Y:S01]  /*0100*/  ISETP.NE.AND P1, PT, R2, 0x60, PT ;  /* 0x000000600200780c */ /* 0x000fe20003f25270 */
[----:B0-----:R-:W-:-:S06]  /*0110*/  ULEA UR4, UR5, UR4, 0x18 ;  /* 0x0000000405047291 */ /* 0x001fcc000f8ec0ff */
[----:B------:R-:W-:-:S06]  /*0120*/  LEA R2, R0, UR4, 0x2 ;  /* 0x0000000400027c11 */ /* 0x000fcc000f8e10ff */
[----:B------:R-:W-:Y:S05]  /*0130*/  @!P1 BRA `(.L_x_2) ;  /* 0x0000000000589947 */ /* 0x000fea0003800000 */
[----:B------:R-:W0:Y:S01]  /*0140*/  LDC.64 R4, c[0x0][0x380] ;  /* 0x0000e000ff047b82 */ /* 0x000e220000000a00 */
[----:B------:R-:W-:Y:S01]  /*0150*/  LEA.HI R7, R7, 0x1, RZ, 0x1b ;  /* 0x0000000107077811 */ /* 0x000fe200078fd8ff */
[----:B------:R-:W-:Y:S01]  /*0160*/  IMAD.MOV.U32 R6, RZ, RZ, R0 ;  /* 0x000000ffff067224 */ /* 0x000fe200078e0000 */
[----:B------:R-:W-:Y:S02]  /*0170*/  MOV R3, RZ ;  /* 0x000000ff00037202 */ /* 0x000fe40000000f00 */
[----:B------:R-:W-:-:S05]  /*0180*/  LOP3.LUT R7, R7, 0x3, RZ, 0xc0, !PT ;  /* 0x0000000307077812 */ /* 0x000fca00078ec0ff */
[----:B------:R-:W-:Y:S02]  /*0190*/  IMAD.MOV R7, RZ, RZ, -R7 ;  /* 0x000000ffff077224 */ /* 0x000fe400078e0a07 */
[----:B0-----:R-:W-:-:S04]  /*01a0*/  IMAD.WIDE.U32 R4, R0, 0x4, R4 ;  /* 0x0000000400047825 */ /* 0x001fc800078e0004 */
[----:B------:R-:W-:-:S07]  /*01b0*/  IMAD.MOV.U32 R9, RZ, RZ, R5 ;  /* 0x000000ffff097224 */ /* 0x000fce00078e0005 */
.L_x_3:
[----:B------:R-:W-:-:S06]  /*01c0*/  MOV R5, R9 ;  /* 0x0000000900057202 */ /* 0x000fcc0000000f00 */
[----:B------:R0:W2:Y:S01]  /*01d0*/  LDG.E R5, desc[UR6][R4.64] ;  /* 0x0000000604057981 */ /* 0x0000a2000c1e1900 */
[----:B------:R-:W-:Y:S05]  /*01e0*/  WARPSYNC.ALL ;  /* 0x0000000000007948 */ /* 0x000fea0003800000 */
[----:B------:R-:W-:Y:S01]  /*01f0*/  VIADD R7, R7, 0x1 ;  /* 0x0000000107077836 */ /* 0x000fe20000000000 */
[----:B------:R-:W-:Y:S02]  /*0200*/  IADD3 R6, PT, PT, R6, 0x20, RZ ;  /* 0x0000002006067810 */ /* 0x000fe40007ffe0ff */
[----:B0-----:R-:W-:Y:S02]  /*0210*/  IADD3 R4, P2, PT, R4, 0x80, RZ ;  /* 0x0000008004047810 */ /* 0x001fe40007f5e0ff */
[----:B------:R-:W-:-:S03]  /*0220*/  ISETP.NE.AND P1, PT, R7, RZ, PT ;  /* 0x000000ff0700720c */ /* 0x000fc60003f25270 */
[----:B------:R-:W-:Y:S01]  /*0230*/  IMAD.X R9, RZ, RZ, R9, P2 ;  /* 0x000000ffff097224 */ /* 0x000fe200010e0609 */
[----:B--2---:R-:W-:Y:S01]  /*0240*/  STS [R2], R5 ;  /* 0x0000000502007388 */ /* 0x004fe20000000800 */
[----:B------:R-:W-:Y:S06]  /*0250*/  BAR.SYNC.DEFER_BLOCKING 0x0 ;  /* 0x0000000000007b1d */ /* 0x000fec0000010000 */
[----:B------:R-:W0:Y:S02]  /*0260*/  LDS R8, [R2] ;  /* 0x0000000002087984 */ /* 0x000e240000000800 */
[----:B0-----:R-:W-:Y:S01]  /*0270*/  FADD R3, R8, R3 ;  /* 0x0000000308037221 */ /* 0x001fe20000000000 */
[----:B------:R-:W-:Y:S06]  /*0280*/  BAR.SYNC.DEFER_BLOCKING 0x0 ;  /* 0x0000000000007b1d */ /* 0x000fec0000010000 */
[----:B------:R-:W-:Y:S05]  /*0290*/  @P1 BRA `(.L_x_3) ;  /* 0xfffffffc00c81947 */ /* 0x000fea000383ffff */
.L_x_2:
[----:B------:R-:W-:Y:S05]  /*02a0*/  @!P0 BRA `(.L_x_1) ;  /* 0x0000000000888947 */ /* 0x000fea0003800000 */
[----:B------:R-:W0:Y:S02]  /*02b0*/  LDC.64 R4, c[0x0][0x380] ;  /* 0x0000e000ff047b82 */ /* 0x000e240000000a00 */
[----:B0-----:R-:W-:-:S03]  /*02c0*/  IMAD.WIDE.U32 R4, R6, 0x4, R4 ;  /* 0x0000000406047825 */ /* 0x001fc600078e0004 */
[----:B------:R-:W-:-:S04]  /*02d0*/  IADD3 R4, P0, PT, R4, 0x100, RZ ;  /* 0x0000010004047810 */ /* 0x000fc80007f1e0ff */
[----:B------:R-:W-:-:S09]  /*02e0*/  IADD3.X R5, PT, PT, RZ, R5, RZ, P0, !PT ;  /* 0x00000005ff057210 */ /* 0x000fd200007fe4ff */
.L_x_4:
[----:B------:R-:W2:Y:S01]  /*02f0*/  LDG.E R7, desc[UR6][R4.64+-0x100] ;  /* 0xffff000604077981 */ /* 0x000ea2000c1e1900 */
[----:B------:R-:W-:Y:S05]  /*0300*/  WARPSYNC.ALL ;  /* 0x0000000000007948 */ /* 0x000fea0003800000 */
[----:B--2---:R-:W-:Y:S01]  /*0310*/  STS [R2], R7 ;  /* 0x0000000702007388 */ /* 0x004fe20000000800 */
[----:B------:R-:W-:Y:S06]  /*0320*/  BAR.SYNC.DEFER_BLOCKING 0x0 ;  /* 0x0000000000007b1d */ /* 0x000fec0000010000 */
[----:B------:R-:W0:Y:S02]  /*0330*/  LDS R8, [R2] ;  /* 0x0000000002087984 */ /* 0x000e240000000800 */
[----:B------:R-:W-:Y:S06]  /*0340*/  BAR.SYNC.DEFER_BLOCKING 0x0 ;  /* 0x0000000000007b1d */ /* 0x000fec0000010000 */
[----:B------:R-:W2:Y:S04]  /*0350*/  LDG.E R9, desc[UR6][R4.64+-0x80] ;  /* 0xffff800604097981 */ /* 0x000ea8000c1e1900 */
[----:B--2---:R-:W-:Y:S01]  /*0360*/  STS [R2], R9 ;  /* 0x0000000902007388 */ /* 0x004fe20000000800 */
[----:B------:R-:W-:Y:S06]  /*0370*/  BAR.SYNC.DEFER_BLOCKING 0x0 ;  /* 0x0000000000007b1d */ /* 0x000fec0000010000 */
[----:B------:R-:W1:Y:S02]  /*0380*/  LDS R11, [R2] ;  /* 0x00000000020b7984 */ /* 0x000e640000000800 */
[----:B------:R-:W-:Y:S06]  /*0390*/  BAR.SYNC.DEFER_BLOCKING 0x0 ;  /* 0x0000000000007b1d */ /* 0x000fec0000010000 */
[----:B------:R-:W2:Y:S04]  /*03a0*/  LDG.E R13, desc[UR6][R4.64] ;  /* 0x00000006040d7981 */ /* 0x000ea8000c1e1900 */
[----:B--2---:R-:W-:Y:S01]  /*03b0*/  STS [R2], R13 ;  /* 0x0000000d02007388 */ /* 0x004fe20000000800 */
[----:B------:R-:W-:Y:S06]  /*03c0*/  BAR.SYNC.DEFER_BLOCKING 0x0 ;  /* 0x0000000000007b1d */ /* 0x000fec0000010000 */
[----:B------:R-:W2:Y:S02]  /*03d0*/  LDS R7, [R2] ;  /* 0x0000000002077984 */ /* 0x000ea40000000800 */
[----:B------:R-:W-:Y:S06]  /*03e0*/  BAR.SYNC.DEFER_BLOCKING 0x0 ;  /* 0x0000000000007b1d */ /* 0x000fec0000010000 */
[----:B------:R3:W4:Y:S01]  /*03f0*/  LDG.E R15, desc[UR6][R4.64+0x80] ;  /* 0x00008006040f7981 */ /* 0x000722000c1e1900 */
[----:B------:R-:W-:-:S02]  /*0400*/  VIADD R6, R6, 0x80 ;  /* 0x0000008006067836 */ /* 0x000fc40000000000 */
[----:B0-----:R-:W-:-:S03]  /*0410*/  FADD R8, R8, R3 ;  /* 0x0000000308087221 */ /* 0x001fc60000000000 */
[----:B------:R-:W-:Y:S01]  /*0420*/  ISETP.GE.AND P0, PT, R6, UR8, PT ;  /* 0x0000000806007c0c */ /* 0x000fe2000bf06270 */
[----:B-1----:R-:W-:Y:S01]  /*0430*/  FADD R8, R8, R11 ;  /* 0x0000000b08087221 */ /* 0x002fe20000000000 */
[----:B---3--:R-:W-:-:S03]  /*0440*/  IADD3 R4, P1, PT, R4, 0x200, RZ ;  /* 0x0000020004047810 */ /* 0x008fc60007f3e0ff */
[----:B--2---:R-:W-:Y:S01]  /*0450*/  FADD R7, R8, R7 ;  /* 0x0000000708077221 */ /* 0x004fe20000000000 */
[----:B------:R-:W-:Y:S01]  /*0460*/  IADD3.X R5, PT, PT, RZ, R5, RZ, P1, !PT ;  /* 0x00000005ff057210 */ /* 0x000fe20000ffe4ff */
[----:B----4-:R-:W-:Y:S01]  /*0470*/  STS [R2], R15 ;  /* 0x0000000f02007388 */ /* 0x010fe20000000800 */
[----:B------:R-:W-:Y:S06]  /*0480*/  BAR.SYNC.DEFER_BLOCKING 0x0 ;  /* 0x0000000000007b1d */ /* 0x000fec0000010000 */
[----:B------:R-:W0:Y:S02]  /*0490*/  LDS R10, [R2] ;  /* 0x00000000020a7984 */ /* 0x000e240000000800 */
[----:B0-----:R-:W-:Y:S01]  /*04a0*/  FADD R3, R7, R10 ;  /* 0x0000000a07037221 */ /* 0x001fe20000000000 */
[----:B------:R-:W-:Y:S06]  /*04b0*/  BAR.SYNC.DEFER_BLOCKING 0x0 ;  /* 0x0000000000007b1d */ /* 0x000fec0000010000 */
[----:B------:R-:W-:Y:S05]  /*04c0*/  @!P0 BRA `(.L_x_4) ;  /* 0xfffffffc00888947 */ /* 0x000fea000383ffff */
.L_x_1:
[----:B------:R-:W-:Y:S05]  /*04d0*/  BSYNC.RECONVERGENT B0 ;  /* 0x0000000000007941 */ /* 0x000fea0003800200 */
.L_x_0:
[----:B------:R-:W0:Y:S02]  /*04e0*/  LDC.64 R4, c[0x0][0x388] ;  /* 0x0000e200ff047b82 */ /* 0x000e240000000a00 */
[----:B0-----:R-:W-:-:S05]  /*04f0*/  IMAD.WIDE.U32 R4, R0, 0x4, R4 ;  /* 0x0000000400047825 */ /* 0x001fca00078e0004 */
[----:B------:R-:W-:Y:S01]  /*0500*/  STG.E desc[UR6][R4.64], R3 ;  /* 0x0000000304007986 */ /* 0x000fe2000c101906 */
[----:B------:R-:W-:Y:S05]  /*0510*/  EXIT ;  /* 0x000000000000794d */ /* 0x000fea0003800000 */
.L_x_5:
[----:B------:R-:W-:-:S00]  /*0520*/  BRA `(.L_x_5) ;  /* 0xfffffffc00fc7947 */ /* 0x000fc0000383ffff */
[----:B------:R-:W-:-:S00]  /*0530*/  NOP ;  /* 0x0000000000007918 */ /* 0x000fc00000000000 */
        /* <DEDUP_REMOVED lines=12> */
.L_x_6:


//--------------------- .nv.shared._Z10ref_kernelPfS_i --------------------------
	.section	.nv.shared._Z10ref_kernelPfS_i,"aw",@nobits
	.sectionflags	@""
	.align	4
.nv.shared._Z10ref_kernelPfS_i:
	.zero		1152


//--------------------- .nv.shared.reserved.0     --------------------------
	.section	.nv.shared.reserved.0,"aw",@nobits
	.weak		__nv_reservedSMEM_offset_0_alias
	.size		__nv_reservedSMEM_offset_0_alias, 0, 64
	.other		__nv_reservedSMEM_offset_0_alias,@"STO_CUDA_RESERVED_SHARED STV_DEFAULT"
__nv_reservedSMEM_offset_0_alias:
	.zero		0
	.zero		64


//--------------------- .nv.constant0._Z10ref_kernelPfS_i --------------------------
	.section	.nv.constant0._Z10ref_kernelPfS_i,"a",@progbits
	.sectionflags	@""
	.align	4
.nv.constant0._Z10ref_kernelPfS_i:
	.zero		916


//--------------------- SYMBOLS --------------------------

	.type		.nv.reservedSmem.offset0,@object
	.size		.nv.reservedSmem.offset0,0x4
	.type		.nv.reservedSmem.cap,@object
	.size		.nv.reservedSmem.cap,0x4
